	.headerflags	@"EF_CUDA_TEXMODE_UNIFIED EF_CUDA_64BIT_ADDRESS EF_CUDA_ACCELERATORS EF_CUDA_SM90 EF_CUDA_VIRTUAL_SM(EF_CUDA_SM90)"
	.elftype	@"ET_EXEC"


//--------------------- .nv.info                  --------------------------
	.section	.nv.info,"",@"SHT_CUDA_INFO"
	.align	4


	//----- nvinfo : EIATTR_REGCOUNT
	.align		4
        /*0000*/ 	.byte	0x04, 0x2f
        /*0002*/ 	.short	(.L_2 - .L_1)
	.align		4
.L_1:
        /*0004*/ 	.word	index@(triton_poi_fused_add_native_group_norm_relu_14)
        /*0008*/ 	.word	0x0000001c


	//----- nvinfo : EIATTR_MIN_STACK_SIZE
	.align		4
.L_2:
        /*000c*/ 	.byte	0x04, 0x12
        /*000e*/ 	.short	(.L_4 - .L_3)
	.align		4
.L_3:
        /*0010*/ 	.word	index@(triton_poi_fused_add_native_group_norm_relu_14)
        /*0014*/ 	.word	0x00000000


	//----- nvinfo : EIATTR_FRAME_SIZE
	.align		4
.L_4:
        /*0018*/ 	.byte	0x04, 0x11
        /*001a*/ 	.short	(.L_6 - .L_5)
	.align		4
.L_5:
        /*001c*/ 	.word	index@(triton_poi_fused_add_native_group_norm_relu_14)
        /*0020*/ 	.word	0x00000000


	//----- nvinfo : EIATTR_MIN_STACK_SIZE
	.align		4
.L_6:
        /*0024*/ 	.byte	0x04, 0x12
        /*0026*/ 	.short	(.L_8 - .L_7)
	.align		4
.L_7:
        /*0028*/ 	.word	index@(triton_poi_fused_add_native_group_norm_relu_14)
        /*002c*/ 	.word	0x00000000
.L_8:


//--------------------- .nv.info.triton_poi_fused_add_native_group_norm_relu_14 --------------------------
	.section	.nv.info.triton_poi_fused_add_native_group_norm_relu_14,"",@"SHT_CUDA_INFO"
	.sectionflags	@""
	.align	4


	//----- nvinfo : EIATTR_CUDA_API_VERSION
	.align		4
        /*0000*/ 	.byte	0x04, 0x37
        /*0002*/ 	.short	(.L_10 - .L_9)
.L_9:
        /*0004*/ 	.word	0x0000007c


	//----- nvinfo : EIATTR_KPARAM_INFO
	.align		4
.L_10:
        /*0008*/ 	.byte	0x04, 0x17
        /*000a*/ 	.short	(.L_12 - .L_11)
.L_11:
        /*000c*/ 	.word	0x00000000
        /*0010*/ 	.short	0x0007
        /*0012*/ 	.short	0x0038
        /*0014*/ 	.byte	0x00, 0xf0, 0x11, 0x00


	//----- nvinfo : EIATTR_KPARAM_INFO
	.align		4
.L_12:
        /*0018*/ 	.byte	0x04, 0x17
        /*001a*/ 	.short	(.L_14 - .L_13)
.L_13:
        /*001c*/ 	.word	0x00000000
        /*0020*/ 	.short	0x0006
        /*0022*/ 	.short	0x0030
        /*0024*/ 	.byte	0x00, 0xf4, 0x21, 0x00


	//----- nvinfo : EIATTR_KPARAM_INFO
	.align		4
.L_14:
        /*0028*/ 	.byte	0x04, 0x17
        /*002a*/ 	.short	(.L_16 - .L_15)
.L_15:
        /*002c*/ 	.word	0x00000000
        /*0030*/ 	.short	0x0005
        /*0032*/ 	.short	0x0028
        /*0034*/ 	.byte	0x00, 0xf4, 0x21, 0x00


	//----- nvinfo : EIATTR_KPARAM_INFO
	.align		4
.L_16:
        /*0038*/ 	.byte	0x04, 0x17
        /*003a*/ 	.short	(.L_18 - .L_17)
.L_17:
        /*003c*/ 	.word	0x00000000
        /*0040*/ 	.short	0x0004
        /*0042*/ 	.short	0x0020
        /*0044*/ 	.byte	0x00, 0xf4, 0x21, 0x00


	//----- nvinfo : EIATTR_KPARAM_INFO
	.align		4
.L_18:
        /*0048*/ 	.byte	0x04, 0x17
        /*004a*/ 	.short	(.L_20 - .L_19)
.L_19:
        /*004c*/ 	.word	0x00000000
        /*0050*/ 	.short	0x0003
        /*0052*/ 	.short	0x0018
        /*0054*/ 	.byte	0x00, 0xf4, 0x21, 0x00


	//----- nvinfo : EIATTR_KPARAM_INFO
	.align		4
.L_20:
        /*0058*/ 	.byte	0x04, 0x17
        /*005a*/ 	.short	(.L_22 - .L_21)
.L_21:
        /*005c*/ 	.word	0x00000000
        /*0060*/ 	.short	0x0002
        /*0062*/ 	.short	0x0010
        /*0064*/ 	.byte	0x00, 0xf4, 0x21, 0x00


	//----- nvinfo : EIATTR_KPARAM_INFO
	.align		4
.L_22:
        /*0068*/ 	.byte	0x04, 0x17
        /*006a*/ 	.short	(.L_24 - .L_23)
.L_23:
        /*006c*/ 	.word	0x00000000
        /*0070*/ 	.short	0x0001
        /*0072*/ 	.short	0x0008
        /*0074*/ 	.byte	0x00, 0xf4, 0x21, 0x00


	//----- nvinfo : EIATTR_KPARAM_INFO
	.align		4
.L_24:
        /*0078*/ 	.byte	0x04, 0x17
        /*007a*/ 	.short	(.L_26 - .L_25)
.L_25:
        /*007c*/ 	.word	0x00000000
        /*0080*/ 	.short	0x0000
        /*0082*/ 	.short	0x0000
        /*0084*/ 	.byte	0x00, 0xf4, 0x21, 0x00


	//----- nvinfo : EIATTR_SPARSE_MMA_MASK
	.align		4
.L_26:
        /*0088*/ 	.byte	0x03, 0x50
        /*008a*/ 	.short	0x0000


	//----- nvinfo : EIATTR_MAXREG_COUNT
	.align		4
        /*008c*/ 	.byte	0x03, 0x1b
        /*008e*/ 	.short	0x00ff


	//----- nvinfo : EIATTR_EXIT_INSTR_OFFSETS
	.align		4
        /*0090*/ 	.byte	0x04, 0x1c
        /*0092*/ 	.short	(.L_28 - .L_27)


	//   ....[0]....
.L_27:
        /*0094*/ 	.word	0x000004c0


	//----- nvinfo : EIATTR_REQNTID
	.align		4
.L_28:
        /*0098*/ 	.byte	0x04, 0x10
        /*009a*/ 	.short	(.L_30 - .L_29)
.L_29:
        /*009c*/ 	.word	0x00000100
        /*00a0*/ 	.word	0x00000001
        /*00a4*/ 	.word	0x00000001


	//----- nvinfo : EIATTR_CBANK_PARAM_SIZE
	.align		4
.L_30:
        /*00a8*/ 	.byte	0x03, 0x19
        /*00aa*/ 	.short	0x003c


	//----- nvinfo : EIATTR_PARAM_CBANK
	.align		4
        /*00ac*/ 	.byte	0x04, 0x0a
        /*00ae*/ 	.short	(.L_32 - .L_31)
	.align		4
.L_31:
        /*00b0*/ 	.word	index@(.nv.constant0.triton_poi_fused_add_native_group_norm_relu_14)
        /*00b4*/ 	.short	0x0210
        /*00b6*/ 	.short	0x003c


	//----- nvinfo : EIATTR_SW_WAR
	.align		4
.L_32:
        /*00b8*/ 	.byte	0x04, 0x36
        /*00ba*/ 	.short	(.L_34 - .L_33)
.L_33:
        /*00bc*/ 	.word	0x00000008
.L_34:


//--------------------- .nv.callgraph             --------------------------
	.section	.nv.callgraph,"",@"SHT_CUDA_CALLGRAPH"
	.align	4
	.sectionentsize	8
	.align		4
        /*0000*/ 	.word	0x00000000
	.align		4
        /*0004*/ 	.word	0xffffffff
	.align		4
        /*0008*/ 	.word	0x00000000
	.align		4
        /*000c*/ 	.word	0xfffffffe
	.align		4
        /*0010*/ 	.word	0x00000000
	.align		4
        /*0014*/ 	.word	0xfffffffd
	.align		4
        /*0018*/ 	.word	0x00000000
	.align		4
        /*001c*/ 	.word	0xfffffffc


//--------------------- .nv.constant4             --------------------------
	.section	.nv.constant4,"a",@progbits
	.align	8
	.align		8
.nv.constant4:
        /*0000*/ 	.dword	_$_str


//--------------------- .text.triton_poi_fused_add_native_group_norm_relu_14 --------------------------
	.section	.text.triton_poi_fused_add_native_group_norm_relu_14,"ax",@progbits
	.align	128
        .global         triton_poi_fused_add_native_group_norm_relu_14
        .type           triton_poi_fused_add_native_group_norm_relu_14,@function
        .size           triton_poi_fused_add_native_group_norm_relu_14,(.L_x_1 - triton_poi_fused_add_native_group_norm_relu_14)
        .other          triton_poi_fused_add_native_group_norm_relu_14,@"STO_CUDA_ENTRY STV_DEFAULT"
triton_poi_fused_add_native_group_norm_relu_14:
.text.triton_poi_fused_add_native_group_norm_relu_14:
[----:B------:R-:W-:Y:S01]  /*0000*/  LDC R1, c[0x0][0x28] ;  /* 0x00000a00ff017b82 */ /* 0x000fe20000000800 */
[----:B------:R-:W1:Y:S07]  /*0010*/  S2R R0, SR_TID.X ;  /* 0x0000000000007919 */ /* 0x000e6e0000002100 */
[----:B------:R-:W2:Y:S01]  /*0020*/  LDC.64 R14, c[0x0][0x220] ;  /* 0x00008800ff0e7b82 */ /* 0x000ea20000000a00 */
[----:B------:R-:W-:Y:S01]  /*0030*/  ULDC.64 UR4, c[0x0][0x208] ;  /* 0x0000820000047ab9 */ /* 0x000fe20000000a00 */
[----:B------:R-:W3:Y:S06]  /*0040*/  S2R R3, SR_CTAID.X ;  /* 0x0000000000037919 */ /* 0x000eec0000002500 */
[----:B------:R-:W4:Y:S08]  /*0050*/  LDC.64 R10, c[0x0][0x218] ;  /* 0x00008600ff0a7b82 */ /* 0x000f300000000a00 */
[----:B------:R-:W5:Y:S08]  /*0060*/  LDC.64 R16, c[0x0][0x210] ;  /* 0x00008400ff107b82 */ /* 0x000f700000000a00 */
[----:B------:R-:W2:Y:S01]  /*0070*/  LDC.64 R8, c[0x0][0x228] ;  /* 0x00008a00ff087b82 */ /* 0x000ea20000000a00 */
[----:B-1----:R-:W-:-:S07]  /*0080*/  IMAD.SHL.U32 R0, R0, 0x2, RZ ;  /* 0x0000000200007824 */ /* 0x002fce00078e00ff */
[----:B------:R-:W1:Y:S01]  /*0090*/  LDC.64 R6, c[0x0][0x238] ;  /* 0x00008e00ff067b82 */ /* 0x000e620000000a00 */
[----:B---3--:R-:W-:Y:S02]  /*00a0*/  SHF.R.S32.HI R2, RZ, 0x16, R3 ;  /* 0x00000016ff027819 */ /* 0x008fe40000011403 */
[----:B------:R-:W-:-:S05]  /*00b0*/  LOP3.LUT R0, R0, 0x1fe, RZ, 0xc0, !PT ;  /* 0x000001fe00007812 */ /* 0x000fca00078ec0ff */
[----:B------:R-:W-:Y:S01]  /*00c0*/  IMAD R0, R3, 0x200, R0 ;  /* 0x0000020003007824 */ /* 0x000fe200078e0200 */
[----:B------:R-:W-:-:S03]  /*00d0*/  SGXT R3, R2, 0x1 ;  /* 0x000000010203781a */ /* 0x000fc60000000200 */
[----:B------:R-:W-:Y:S01]  /*00e0*/  VIADD R2, R0, 0x1 ;  /* 0x0000000100027836 */ /* 0x000fe20000000000 */
[----:B------:R-:W-:-:S04]  /*00f0*/  LEA.HI R4, R3, R0, RZ, 0x8 ;  /* 0x0000000003047211 */ /* 0x000fc800078f40ff */
[----:B------:R-:W-:Y:S02]  /*0100*/  LEA.HI R5, R3, R2, RZ, 0x8 ;  /* 0x0000000203057211 */ /* 0x000fe400078f40ff */
[----:B------:R-:W-:Y:S02]  /*0110*/  LOP3.LUT R13, R4, 0xffffff00, RZ, 0xc0, !PT ;  /* 0xffffff00040d7812 */ /* 0x000fe400078ec0ff */
[----:B------:R-:W-:Y:S02]  /*0120*/  LOP3.LUT R5, R5, 0xff00, RZ, 0xc0, !PT ;  /* 0x0000ff0005057812 */ /* 0x000fe400078ec0ff */
[----:B------:R-:W-:Y:S01]  /*0130*/  LEA.HI R3, R3, R0, RZ, 0x12 ;  /* 0x0000000003037211 */ /* 0x000fe200078f90ff */
[----:B------:R-:W-:Y:S02]  /*0140*/  IMAD.IADD R13, R0, 0x1, -R13 ;  /* 0x00000001000d7824 */ /* 0x000fe400078e0a0d */
[----:B------:R-:W-:Y:S01]  /*0150*/  IMAD.IADD R5, R2, 0x1, -R5 ;  /* 0x0000000102057824 */ /* 0x000fe200078e0a05 */
[----:B------:R-:W-:-:S02]  /*0160*/  SHF.R.S32.HI R3, RZ, 0x12, R3 ;  /* 0x00000012ff037819 */ /* 0x000fc40000011403 */
[----:B------:R-:W-:Y:S02]  /*0170*/  PRMT R2, R13, 0x9910, RZ ;  /* 0x000099100d027816 */ /* 0x000fe400000000ff */
[----:B------:R-:W-:Y:S02]  /*0180*/  PRMT R4, R5, 0x9910, RZ ;  /* 0x0000991005047816 */ /* 0x000fe400000000ff */
[----:B------:R-:W-:Y:S02]  /*0190*/  SHF.R.S32.HI R2, RZ, 0xf, R2 ;  /* 0x0000000fff027819 */ /* 0x000fe40000011402 */
[----:B------:R-:W-:Y:S02]  /*01a0*/  SHF.R.S32.HI R4, RZ, 0xf, R4 ;  /* 0x0000000fff047819 */ /* 0x000fe40000011404 */
[----:B------:R-:W-:Y:S02]  /*01b0*/  LOP3.LUT R2, R2, 0xffff, RZ, 0xc0, !PT ;  /* 0x0000ffff02027812 */ /* 0x000fe400078ec0ff */
[----:B------:R-:W-:-:S02]  /*01c0*/  LOP3.LUT R4, R4, 0xffff, RZ, 0xc0, !PT ;  /* 0x0000ffff04047812 */ /* 0x000fc400078ec0ff */
[----:B------:R-:W-:Y:S02]  /*01d0*/  LEA.HI R2, R2, R13, RZ, 0x15 ;  /* 0x0000000d02027211 */ /* 0x000fe400078fa8ff */
[----:B------:R-:W-:Y:S02]  /*01e0*/  LEA.HI R5, R4, R5, RZ, 0x15 ;  /* 0x0000000504057211 */ /* 0x000fe400078fa8ff */
[----:B------:R-:W-:Y:S02]  /*01f0*/  PRMT R2, R2, 0x9910, RZ ;  /* 0x0000991002027816 */ /* 0x000fe400000000ff */
[----:B------:R-:W-:Y:S02]  /*0200*/  PRMT R4, R5, 0x9910, RZ ;  /* 0x0000991005047816 */ /* 0x000fe400000000ff */
[----:B------:R-:W-:Y:S02]  /*0210*/  SHF.R.S32.HI R2, RZ, 0x5, R2 ;  /* 0x00000005ff027819 */ /* 0x000fe40000011402 */
[----:B------:R-:W-:-:S02]  /*0220*/  SHF.R.S32.HI R4, RZ, 0x5, R4 ;  /* 0x00000005ff047819 */ /* 0x000fc40000011404 */
[----:B------:R-:W-:Y:S02]  /*0230*/  PRMT R2, R2, 0x9910, RZ ;  /* 0x0000991002027816 */ /* 0x000fe400000000ff */
[----:B------:R-:W-:-:S03]  /*0240*/  PRMT R4, R4, 0x9910, RZ ;  /* 0x0000991004047816 */ /* 0x000fc600000000ff */
[C---:B------:R-:W-:Y:S02]  /*0250*/  IMAD R19, R3.reuse, 0x8, R2 ;  /* 0x0000000803137824 */ /* 0x040fe400078e0202 */
[----:B------:R-:W-:Y:S02]  /*0260*/  IMAD R25, R3, 0x8, R4 ;  /* 0x0000000803197824 */ /* 0x000fe400078e0204 */
[--C-:B--2---:R-:W-:Y:S01]  /*0270*/  IMAD.WIDE R20, R19, 0x4, R14.reuse ;  /* 0x0000000413147825 */ /* 0x104fe200078e020e */
[----:B------:R-:W2:Y:S03]  /*0280*/  LDC.64 R4, c[0x0][0x230] ;  /* 0x00008c00ff047b82 */ /* 0x000ea60000000a00 */
[----:B------:R-:W-:Y:S01]  /*0290*/  IMAD.WIDE R22, R25, 0x4, R14 ;  /* 0x0000000419167825 */ /* 0x000fe200078e020e */
[----:B------:R2:W3:Y:S04]  /*02a0*/  LDG.E.EL R2, desc[UR4][R20.64] ;  /* 0x0000000414027981 */ /* 0x0004e8000c2e1900 */
[----:B------:R1:W3:Y:S01]  /*02b0*/  LDG.E.EL R3, desc[UR4][R22.64] ;  /* 0x0000000416037981 */ /* 0x0002e2000c2e1900 */
[----:B----4-:R-:W-:-:S04]  /*02c0*/  IMAD.WIDE R14, R19, 0x4, R10 ;  /* 0x00000004130e7825 */ /* 0x010fc800078e020a */
[----:B-----5:R-:W-:Y:S02]  /*02d0*/  IMAD.WIDE R16, R0, 0x4, R16 ;  /* 0x0000000400107825 */ /* 0x020fe400078e0210 */
[----:B------:R4:W5:Y:S02]  /*02e0*/  LDG.E.EL R15, desc[UR4][R14.64] ;  /* 0x000000040e0f7981 */ /* 0x000964000c2e1900 */
[----:B------:R-:W-:Y:S02]  /*02f0*/  IMAD.WIDE R18, R25, 0x4, R10 ;  /* 0x0000000419127825 */ /* 0x000fe400078e020a */
[----:B------:R-:W5:Y:S02]  /*0300*/  LDG.E.64 R10, desc[UR4][R16.64] ;  /* 0x00000004100a7981 */ /* 0x000f64000c1e1b00 */
[C---:B0-----:R-:W-:Y:S02]  /*0310*/  IMAD.WIDE R24, R13.reuse, 0x4, R8 ;  /* 0x000000040d187825 */ /* 0x041fe400078e0208 */
[----:B------:R-:W5:Y:S02]  /*0320*/  LDG.E.EL R12, desc[UR4][R18.64] ;  /* 0x00000004120c7981 */ /* 0x000f64000c2e1900 */
[----:B--2---:R-:W-:-:S02]  /*0330*/  IMAD.WIDE R20, R13, 0x4, R4 ;  /* 0x000000040d147825 */ /* 0x004fc400078e0204 */
[----:B------:R-:W2:Y:S02]  /*0340*/  LDG.E.EL.64 R4, desc[UR4][R24.64] ;  /* 0x0000000418047981 */ /* 0x000ea4000c2e1b00 */
[----:B-1----:R-:W-:Y:S02]  /*0350*/  IMAD.WIDE R8, R0, 0x4, R6 ;  /* 0x0000000400087825 */ /* 0x002fe400078e0206 */
[----:B------:R-:W2:Y:S04]  /*0360*/  LDG.E.EL.64 R6, desc[UR4][R20.64] ;  /* 0x0000000414067981 */ /* 0x000ea8000c2e1b00 */
[----:B------:R-:W2:Y:S01]  /*0370*/  LDG.E.64 R8, desc[UR4][R8.64] ;  /* 0x0000000408087981 */ /* 0x000ea2000c1e1b00 */
[----:B------:R-:W-:-:S04]  /*0380*/  IMAD.MOV.U32 R22, RZ, RZ, 0x38000000 ;  /* 0x38000000ff167424 */ /* 0x000fc800078e00ff */
[-C--:B---3--:R-:W-:Y:S01]  /*0390*/  FFMA R13, R2, R22.reuse, 9.9999997473787516356e-06 ;  /* 0x3727c5ac020d7423 */ /* 0x088fe20000000016 */
[----:B----4-:R-:W-:-:S05]  /*03a0*/  FFMA R14, R3, R22, 9.9999997473787516356e-06 ;  /* 0x3727c5ac030e7423 */ /* 0x010fca0000000016 */
[----:B------:R-:W0:Y:S01]  /*03b0*/  MUFU.RSQ R13, R13 ;  /* 0x0000000d000d7308 */ /* 0x000e220000001400 */
[----:B------:R-:W1:Y:S07]  /*03c0*/  LDC.64 R2, c[0x0][0x240] ;  /* 0x00009000ff027b82 */ /* 0x000e6e0000000a00 */
[----:B------:R-:W3:Y:S01]  /*03d0*/  MUFU.RSQ R14, R14 ;  /* 0x0000000e000e7308 */ /* 0x000ee20000001400 */
[----:B-----5:R-:W-:Y:S01]  /*03e0*/  FADD R10, R10, -R15 ;  /* 0x8000000f0a0a7221 */ /* 0x020fe20000000000 */
[----:B------:R-:W-:-:S03]  /*03f0*/  FADD R11, R11, -R12 ;  /* 0x8000000c0b0b7221 */ /* 0x000fc60000000000 */
[----:B0-----:R-:W-:-:S04]  /*0400*/  FMUL R15, R13, R10 ;  /* 0x0000000a0d0f7220 */ /* 0x001fc80000400000 */
[----:B--2---:R-:W-:Y:S01]  /*0410*/  FFMA R15, R4, R15, R6 ;  /* 0x0000000f040f7223 */ /* 0x004fe20000000006 */
[----:B---3--:R-:W-:-:S04]  /*0420*/  FMUL R10, R14, R11 ;  /* 0x0000000b0e0a7220 */ /* 0x008fc80000400000 */
[----:B------:R-:W-:Y:S01]  /*0430*/  FFMA R10, R5, R10, R7 ;  /* 0x0000000a050a7223 */ /* 0x000fe20000000007 */
[----:B------:R-:W-:Y:S01]  /*0440*/  FSETP.GEU.AND P0, PT, R15, -R8, PT ;  /* 0x800000080f00720b */ /* 0x000fe20003f0e000 */
[----:B------:R-:W-:Y:S02]  /*0450*/  FADD R8, R8, R15 ;  /* 0x0000000f08087221 */ /* 0x000fe40000000000 */
[----:B------:R-:W-:Y:S01]  /*0460*/  FADD R4, R9, R10 ;  /* 0x0000000a09047221 */ /* 0x000fe20000000000 */
[----:B------:R-:W-:Y:S01]  /*0470*/  FSETP.GEU.AND P1, PT, R10, -R9, PT ;  /* 0x800000090a00720b */ /* 0x000fe20003f2e000 */
[----:B-1----:R-:W-:Y:S01]  /*0480*/  IMAD.WIDE R2, R0, 0x4, R2 ;  /* 0x0000000400027825 */ /* 0x002fe200078e0202 */
[----:B------:R-:W-:Y:S02]  /*0490*/  FSEL R8, R8, RZ, P0 ;  /* 0x000000ff08087208 */ /* 0x000fe40000000000 */
[----:B------:R-:W-:-:S05]  /*04a0*/  FSEL R9, R4, RZ, P1 ;  /* 0x000000ff04097208 */ /* 0x000fca0000800000 */
[----:B------:R-:W-:Y:S01]  /*04b0*/  STG.E.64 desc[UR4][R2.64], R8 ;  /* 0x0000000802007986 */ /* 0x000fe2000c101b04 */
[----:B------:R-:W-:Y:S05]  /*04c0*/  EXIT ;  /* 0x000000000000794d */ /* 0x000fea0003800000 */
.L_x_0:
[----:B------:R-:W-:-:S00]  /*04d0*/  BRA `(.L_x_0) ;  /* 0xfffffffc00fc7947 */ /* 0x000fc0000383ffff */
[----:B------:R-:W-:-:S00]  /*04e0*/  NOP ;  /* 0x0000000000007918 */ /* 0x000fc00000000000 */
        /* <DEDUP_REMOVED lines=9> */
.L_x_1:


//--------------------- .nv.global.init           --------------------------
	.section	.nv.global.init,"aw",@progbits
.nv.global.init:
	.type		_$_str,@object
	.size		_$_str,(.L_0 - _$_str)
_$_str:
        /*0000*/ 	.byte	0x5f, 0x5f, 0x43, 0x55, 0x44, 0x41, 0x5f, 0x46, 0x54, 0x5a, 0x00
.L_0:


//--------------------- .nv.constant0.triton_poi_fused_add_native_group_norm_relu_14 --------------------------
	.section	.nv.constant0.triton_poi_fused_add_native_group_norm_relu_14,"a",@progbits
	.sectionflags	@""
	.align	4
.nv.constant0.triton_poi_fused_add_native_group_norm_relu_14:
	.zero		588
